//
// Generated by NVIDIA NVVM Compiler
//
// Compiler Build ID: CL-36424714
// Cuda compilation tools, release 13.0, V13.0.88
// Based on NVVM 20.0.0
//

.version 9.0
.target sm_100
.address_size 64

	// .globl	_Z3addPiS_S_
.global .align 1 .b8 _ZN34_INTERNAL_c2b3e5ad_4_k_cu_00197a214cuda3std3__45__cpo5beginE[1];
.global .align 1 .b8 _ZN34_INTERNAL_c2b3e5ad_4_k_cu_00197a214cuda3std3__45__cpo3endE[1];
.global .align 1 .b8 _ZN34_INTERNAL_c2b3e5ad_4_k_cu_00197a214cuda3std3__45__cpo6cbeginE[1];
.global .align 1 .b8 _ZN34_INTERNAL_c2b3e5ad_4_k_cu_00197a214cuda3std3__45__cpo4cendE[1];
.global .align 1 .b8 _ZN34_INTERNAL_c2b3e5ad_4_k_cu_00197a214cuda3std3__45__cpo6rbeginE[1];
.global .align 1 .b8 _ZN34_INTERNAL_c2b3e5ad_4_k_cu_00197a214cuda3std3__45__cpo4rendE[1];
.global .align 1 .b8 _ZN34_INTERNAL_c2b3e5ad_4_k_cu_00197a214cuda3std3__45__cpo7crbeginE[1];
.global .align 1 .b8 _ZN34_INTERNAL_c2b3e5ad_4_k_cu_00197a214cuda3std3__45__cpo5crendE[1];
.global .align 1 .b8 _ZN34_INTERNAL_c2b3e5ad_4_k_cu_00197a214cuda3std3__436_GLOBAL__N__c2b3e5ad_4_k_cu_00197a216ignoreE[1];
.global .align 1 .b8 _ZN34_INTERNAL_c2b3e5ad_4_k_cu_00197a214cuda3std3__419piecewise_constructE[1];
.global .align 1 .b8 _ZN34_INTERNAL_c2b3e5ad_4_k_cu_00197a214cuda3std3__48in_placeE[1];
.global .align 1 .b8 _ZN34_INTERNAL_c2b3e5ad_4_k_cu_00197a214cuda3std3__420unreachable_sentinelE[1];
.global .align 1 .b8 _ZN34_INTERNAL_c2b3e5ad_4_k_cu_00197a214cuda3std3__47nulloptE[1];
.global .align 1 .b8 _ZN34_INTERNAL_c2b3e5ad_4_k_cu_00197a214cuda3std3__48unexpectE[1];
.global .align 1 .b8 _ZN34_INTERNAL_c2b3e5ad_4_k_cu_00197a214cuda3std6ranges3__45__cpo4swapE[1];
.global .align 1 .b8 _ZN34_INTERNAL_c2b3e5ad_4_k_cu_00197a214cuda3std6ranges3__45__cpo9iter_moveE[1];
.global .align 1 .b8 _ZN34_INTERNAL_c2b3e5ad_4_k_cu_00197a214cuda3std6ranges3__45__cpo5beginE[1];
.global .align 1 .b8 _ZN34_INTERNAL_c2b3e5ad_4_k_cu_00197a214cuda3std6ranges3__45__cpo3endE[1];
.global .align 1 .b8 _ZN34_INTERNAL_c2b3e5ad_4_k_cu_00197a214cuda3std6ranges3__45__cpo6cbeginE[1];
.global .align 1 .b8 _ZN34_INTERNAL_c2b3e5ad_4_k_cu_00197a214cuda3std6ranges3__45__cpo4cendE[1];
.global .align 1 .b8 _ZN34_INTERNAL_c2b3e5ad_4_k_cu_00197a214cuda3std6ranges3__45__cpo7advanceE[1];
.global .align 1 .b8 _ZN34_INTERNAL_c2b3e5ad_4_k_cu_00197a214cuda3std6ranges3__45__cpo9iter_swapE[1];
.global .align 1 .b8 _ZN34_INTERNAL_c2b3e5ad_4_k_cu_00197a214cuda3std6ranges3__45__cpo4nextE[1];
.global .align 1 .b8 _ZN34_INTERNAL_c2b3e5ad_4_k_cu_00197a214cuda3std6ranges3__45__cpo4prevE[1];
.global .align 1 .b8 _ZN34_INTERNAL_c2b3e5ad_4_k_cu_00197a214cuda3std6ranges3__45__cpo4dataE[1];
.global .align 1 .b8 _ZN34_INTERNAL_c2b3e5ad_4_k_cu_00197a214cuda3std6ranges3__45__cpo5cdataE[1];
.global .align 1 .b8 _ZN34_INTERNAL_c2b3e5ad_4_k_cu_00197a214cuda3std6ranges3__45__cpo4sizeE[1];
.global .align 1 .b8 _ZN34_INTERNAL_c2b3e5ad_4_k_cu_00197a214cuda3std6ranges3__45__cpo5ssizeE[1];
.global .align 1 .b8 _ZN34_INTERNAL_c2b3e5ad_4_k_cu_00197a214cuda3std6ranges3__45__cpo8distanceE[1];
.global .align 1 .b8 _ZN34_INTERNAL_c2b3e5ad_4_k_cu_00197a216thrust24THRUST_300001_SM_1000_NS8cuda_cub3parE[1];
.global .align 1 .b8 _ZN34_INTERNAL_c2b3e5ad_4_k_cu_00197a216thrust24THRUST_300001_SM_1000_NS8cuda_cub10par_nosyncE[1];
.global .align 1 .b8 _ZN34_INTERNAL_c2b3e5ad_4_k_cu_00197a216thrust24THRUST_300001_SM_1000_NS6system6detail10sequential3seqE[1];
.global .align 1 .b8 _ZN34_INTERNAL_c2b3e5ad_4_k_cu_00197a216thrust24THRUST_300001_SM_1000_NS12placeholders2_1E[1];
.global .align 1 .b8 _ZN34_INTERNAL_c2b3e5ad_4_k_cu_00197a216thrust24THRUST_300001_SM_1000_NS12placeholders2_2E[1];
.global .align 1 .b8 _ZN34_INTERNAL_c2b3e5ad_4_k_cu_00197a216thrust24THRUST_300001_SM_1000_NS12placeholders2_3E[1];
.global .align 1 .b8 _ZN34_INTERNAL_c2b3e5ad_4_k_cu_00197a216thrust24THRUST_300001_SM_1000_NS12placeholders2_4E[1];
.global .align 1 .b8 _ZN34_INTERNAL_c2b3e5ad_4_k_cu_00197a216thrust24THRUST_300001_SM_1000_NS12placeholders2_5E[1];
.global .align 1 .b8 _ZN34_INTERNAL_c2b3e5ad_4_k_cu_00197a216thrust24THRUST_300001_SM_1000_NS12placeholders2_6E[1];
.global .align 1 .b8 _ZN34_INTERNAL_c2b3e5ad_4_k_cu_00197a216thrust24THRUST_300001_SM_1000_NS12placeholders2_7E[1];
.global .align 1 .b8 _ZN34_INTERNAL_c2b3e5ad_4_k_cu_00197a216thrust24THRUST_300001_SM_1000_NS12placeholders2_8E[1];
.global .align 1 .b8 _ZN34_INTERNAL_c2b3e5ad_4_k_cu_00197a216thrust24THRUST_300001_SM_1000_NS12placeholders2_9E[1];
.global .align 1 .b8 _ZN34_INTERNAL_c2b3e5ad_4_k_cu_00197a216thrust24THRUST_300001_SM_1000_NS12placeholders3_10E[1];
.global .align 1 .b8 _ZN34_INTERNAL_c2b3e5ad_4_k_cu_00197a216thrust24THRUST_300001_SM_1000_NS3seqE[1];

.visible .entry _Z3addPiS_S_(
	.param .u64 .ptr .align 1 _Z3addPiS_S__param_0,
	.param .u64 .ptr .align 1 _Z3addPiS_S__param_1,
	.param .u64 .ptr .align 1 _Z3addPiS_S__param_2
)
{
	.reg .pred 	%p<2>;
	.reg .b32 	%r<5>;
	.reg .b64 	%rd<11>;

	ld.param.u64 	%rd1, [_Z3addPiS_S__param_0];
	ld.param.u64 	%rd2, [_Z3addPiS_S__param_1];
	ld.param.u64 	%rd3, [_Z3addPiS_S__param_2];
	mov.u32 	%r1, %ctaid.x;
	setp.gt.u32 	%p1, %r1, 9;
	@%p1 bra 	$L__BB0_2;
	cvta.to.global.u64 	%rd4, %rd1;
	cvta.to.global.u64 	%rd5, %rd2;
	cvta.to.global.u64 	%rd6, %rd3;
	mul.wide.u32 	%rd7, %r1, 4;
	add.s64 	%rd8, %rd4, %rd7;
	ld.global.u32 	%r2, [%rd8];
	add.s64 	%rd9, %rd5, %rd7;
	ld.global.u32 	%r3, [%rd9];
	add.s32 	%r4, %r3, %r2;
	add.s64 	%rd10, %rd6, %rd7;
	st.global.u32 	[%rd10], %r4;
$L__BB0_2:
	ret;

}
	// .globl	_ZN3cub18CUB_300001_SM_10006detail11EmptyKernelIvEEvv
.visible .entry _ZN3cub18CUB_300001_SM_10006detail11EmptyKernelIvEEvv()
{


	ret;

}
	// .globl	_ZN3cub18CUB_300001_SM_10006detail8for_each13static_kernelINS2_12policy_hub_t12policy_500_tEmN6thrust24THRUST_300001_SM_1000_NS8cuda_cub20__uninitialized_fill7functorINS7_10device_ptrIiEEiEEEEvT0_T1_
.visible .entry _ZN3cub18CUB_300001_SM_10006detail8for_each13static_kernelINS2_12policy_hub_t12policy_500_tEmN6thrust24THRUST_300001_SM_1000_NS8cuda_cub20__uninitialized_fill7functorINS7_10device_ptrIiEEiEEEEvT0_T1_(
	.param .u64 _ZN3cub18CUB_300001_SM_10006detail8for_each13static_kernelINS2_12policy_hub_t12policy_500_tEmN6thrust24THRUST_300001_SM_1000_NS8cuda_cub20__uninitialized_fill7functorINS7_10device_ptrIiEEiEEEEvT0_T1__param_0,
	.param .align 8 .b8 _ZN3cub18CUB_300001_SM_10006detail8for_each13static_kernelINS2_12policy_hub_t12policy_500_tEmN6thrust24THRUST_300001_SM_1000_NS8cuda_cub20__uninitialized_fill7functorINS7_10device_ptrIiEEiEEEEvT0_T1__param_1[16]
)
.maxntid 256
{
	.reg .pred 	%p<4>;
	.reg .b16 	%rs<5>;
	.reg .b32 	%r<12>;
	.reg .b64 	%rd<16>;

	ld.param.u32 	%r3, [_ZN3cub18CUB_300001_SM_10006detail8for_each13static_kernelINS2_12policy_hub_t12policy_500_tEmN6thrust24THRUST_300001_SM_1000_NS8cuda_cub20__uninitialized_fill7functorINS7_10device_ptrIiEEiEEEEvT0_T1__param_1+8];
	ld.param.u64 	%rd4, [_ZN3cub18CUB_300001_SM_10006detail8for_each13static_kernelINS2_12policy_hub_t12policy_500_tEmN6thrust24THRUST_300001_SM_1000_NS8cuda_cub20__uninitialized_fill7functorINS7_10device_ptrIiEEiEEEEvT0_T1__param_1];
	ld.param.u64 	%rd5, [_ZN3cub18CUB_300001_SM_10006detail8for_each13static_kernelINS2_12policy_hub_t12policy_500_tEmN6thrust24THRUST_300001_SM_1000_NS8cuda_cub20__uninitialized_fill7functorINS7_10device_ptrIiEEiEEEEvT0_T1__param_0];
	mov.u32 	%r9, %ctaid.x;
	mul.wide.u32 	%rd1, %r9, 512;
	sub.s64 	%rd2, %rd5, %rd1;
	setp.lt.u64 	%p1, %rd2, 512;
	@%p1 bra 	$L__BB2_2;
	mov.u32 	%r11, %tid.x;
	cvta.to.global.u64 	%rd11, %rd4;
	cvt.u64.u32 	%rd12, %r11;
	add.s64 	%rd13, %rd1, %rd12;
	shl.b64 	%rd14, %rd13, 2;
	add.s64 	%rd15, %rd11, %rd14;
	st.global.u32 	[%rd15], %r3;
	st.global.u32 	[%rd15+1024], %r3;
	bra.uni 	$L__BB2_6;
$L__BB2_2:
	cvta.to.global.u64 	%rd6, %rd4;
	mov.u32 	%r2, %tid.x;
	cvt.u64.u32 	%rd7, %r2;
	setp.le.u64 	%p2, %rd2, %rd7;
	add.s64 	%rd8, %rd1, %rd7;
	shl.b64 	%rd9, %rd8, 2;
	add.s64 	%rd3, %rd6, %rd9;
	@%p2 bra 	$L__BB2_4;
	st.global.u32 	[%rd3], %r3;
$L__BB2_4:
	add.s32 	%r10, %r2, 256;
	cvt.u64.u32 	%rd10, %r10;
	setp.le.u64 	%p3, %rd2, %rd10;
	@%p3 bra 	$L__BB2_6;
	st.global.u32 	[%rd3+1024], %r3;
$L__BB2_6:
	ret;

}


// ===== COMPILED SASS (sm_100) =====

	.target	sm_100

	.elftype	@"ET_EXEC"


//--------------------- .note.nv.tkinfo           --------------------------
	.section	.note.nv.tkinfo,"",@"SHT_NOTE"
	.sectionflags	@"SHF_NOTE_NV_TKINFO"
	.tkinfo
        /*0018*/ 	.word	0x00000002
        /*0030*/ 	.string	""
        /*0030*/ 	.string	"ptxas"
        /*0030*/ 	.string	"Cuda compilation tools, release 13.0, V13.0.88"
        /*0030*/ 	.string	"Build cuda_13.0.r13.0/compiler.36424714_0"
        /*0030*/ 	.string	"-arch sm_100 -m 64 "



//--------------------- .note.nv.cuinfo           --------------------------
	.section	.note.nv.cuinfo,"",@"SHT_NOTE"
	.sectionflags	@"SHF_NOTE_NV_CUINFO"
        /*0018*/ 	.short	0x0002
        /*001a*/ 	.short	0x0064
        /*001c*/ 	.short	0x0082
	.zero		2


//--------------------- .nv.info                  --------------------------
	.section	.nv.info,"",@"SHT_CUDA_INFO"
	.align	4


	//----- nvinfo : EIATTR_REGCOUNT
	.align		4
        /*0000*/ 	.byte	0x04, 0x2f
        /*0002*/ 	.short	(.L_44 - .L_43)
	.align		4
.L_43:
        /*0004*/ 	.word	index@(_Z3addPiS_S_)
        /*0008*/ 	.word	0x0000000c


	//----- nvinfo : EIATTR_FRAME_SIZE
	.align		4
.L_44:
        /*000c*/ 	.byte	0x04, 0x11
        /*000e*/ 	.short	(.L_46 - .L_45)
	.align		4
.L_45:
        /*0010*/ 	.word	index@(_Z3addPiS_S_)
        /*0014*/ 	.word	0x00000000


	//----- nvinfo : EIATTR_REGCOUNT
	.align		4
.L_46:
        /*0018*/ 	.byte	0x04, 0x2f
        /*001a*/ 	.short	(.L_48 - .L_47)
	.align		4
.L_47:
        /*001c*/ 	.word	index@(_ZN3cub18CUB_300001_SM_10006detail11EmptyKernelIvEEvv)
        /*0020*/ 	.word	0x00000004


	//----- nvinfo : EIATTR_FRAME_SIZE
	.align		4
.L_48:
        /*0024*/ 	.byte	0x04, 0x11
        /*0026*/ 	.short	(.L_50 - .L_49)
	.align		4
.L_49:
        /*0028*/ 	.word	index@(_ZN3cub18CUB_300001_SM_10006detail11EmptyKernelIvEEvv)
        /*002c*/ 	.word	0x00000000


	//----- nvinfo : EIATTR_REGCOUNT
	.align		4
.L_50:
        /*0030*/ 	.byte	0x04, 0x2f
        /*0032*/ 	.short	(.L_52 - .L_51)
	.align		4
.L_51:
        /*0034*/ 	.word	index@(_ZN3cub18CUB_300001_SM_10006detail8for_each13static_kernelINS2_12policy_hub_t12policy_500_tEmN6thrust24THRUST_300001_SM_1000_NS8cuda_cub20__uninitialized_fill7functorINS7_10device_ptrIiEEiEEEEvT0_T1_)
        /*0038*/ 	.word	0x00000008


	//----- nvinfo : EIATTR_FRAME_SIZE
	.align		4
.L_52:
        /*003c*/ 	.byte	0x04, 0x11
        /*003e*/ 	.short	(.L_54 - .L_53)
	.align		4
.L_53:
        /*0040*/ 	.word	index@(_ZN3cub18CUB_300001_SM_10006detail8for_each13static_kernelINS2_12policy_hub_t12policy_500_tEmN6thrust24THRUST_300001_SM_1000_NS8cuda_cub20__uninitialized_fill7functorINS7_10device_ptrIiEEiEEEEvT0_T1_)
        /*0044*/ 	.word	0x00000000


	//----- nvinfo : EIATTR_MIN_STACK_SIZE
	.align		4
.L_54:
        /*0048*/ 	.byte	0x04, 0x12
        /*004a*/ 	.short	(.L_56 - .L_55)
	.align		4
.L_55:
        /*004c*/ 	.word	index@(_ZN3cub18CUB_300001_SM_10006detail8for_each13static_kernelINS2_12policy_hub_t12policy_500_tEmN6thrust24THRUST_300001_SM_1000_NS8cuda_cub20__uninitialized_fill7functorINS7_10device_ptrIiEEiEEEEvT0_T1_)
        /*0050*/ 	.word	0x00000000


	//----- nvinfo : EIATTR_MIN_STACK_SIZE
	.align		4
.L_56:
        /*0054*/ 	.byte	0x04, 0x12
        /*0056*/ 	.short	(.L_58 - .L_57)
	.align		4
.L_57:
        /*0058*/ 	.word	index@(_ZN3cub18CUB_300001_SM_10006detail11EmptyKernelIvEEvv)
        /*005c*/ 	.word	0x00000000


	//----- nvinfo : EIATTR_MIN_STACK_SIZE
	.align		4
.L_58:
        /*0060*/ 	.byte	0x04, 0x12
        /*0062*/ 	.short	(.L_60 - .L_59)
	.align		4
.L_59:
        /*0064*/ 	.word	index@(_Z3addPiS_S_)
        /*0068*/ 	.word	0x00000000
.L_60:


//--------------------- .nv.compat                --------------------------
	.section	.nv.compat,"",@"SHT_CUDA_COMPAT_INFO"
	.align	4
        /*0000*/ 	.byte	0x02, 0x09, 0x00, 0x00, 0x02, 0x02, 0x01, 0x00, 0x02, 0x05, 0x05, 0x00, 0x03, 0x07, 0x01, 0x01
        /*0010*/ 	.byte	0x02, 0x03, 0x00, 0x00, 0x02, 0x06, 0x01, 0x00, 0x04, 0x0b, 0x08, 0x00, 0x09, 0x00, 0x00, 0x00
        /*0020*/ 	.byte	0x00, 0x00, 0x00, 0x00


//--------------------- .nv.info._ZN3cub18CUB_300001_SM_10006detail8for_each13static_kernelINS2_12policy_hub_t12policy_500_tEmN6thrust24THRUST_300001_SM_1000_NS8cuda_cub20__uninitialized_fill7functorINS7_10device_ptrIiEEiEEEEvT0_T1_ --------------------------
	.section	.nv.info._ZN3cub18CUB_300001_SM_10006detail8for_each13static_kernelINS2_12policy_hub_t12policy_500_tEmN6thrust24THRUST_300001_SM_1000_NS8cuda_cub20__uninitialized_fill7functorINS7_10device_ptrIiEEiEEEEvT0_T1_,"",@"SHT_CUDA_INFO"
	.sectionflags	@""
	.align	4


	//----- nvinfo : EIATTR_CUDA_API_VERSION
	.align		4
        /*0000*/ 	.byte	0x04, 0x37
        /*0002*/ 	.short	(.L_62 - .L_61)
.L_61:
        /*0004*/ 	.word	0x00000082


	//----- nvinfo : EIATTR_KPARAM_INFO
	.align		4
.L_62:
        /*0008*/ 	.byte	0x04, 0x17
        /*000a*/ 	.short	(.L_64 - .L_63)
.L_63:
        /*000c*/ 	.word	0x00000000
        /*0010*/ 	.short	0x0001
        /*0012*/ 	.short	0x0008
        /*0014*/ 	.byte	0x00, 0xf0, 0x41, 0x00


	//----- nvinfo : EIATTR_KPARAM_INFO
	.align		4
.L_64:
        /*0018*/ 	.byte	0x04, 0x17
        /*001a*/ 	.short	(.L_66 - .L_65)
.L_65:
        /*001c*/ 	.word	0x00000000
        /*0020*/ 	.short	0x0000
        /*0022*/ 	.short	0x0000
        /*0024*/ 	.byte	0x00, 0xf0, 0x21, 0x00


	//----- nvinfo : EIATTR_SPARSE_MMA_MASK
	.align		4
.L_66:
        /*0028*/ 	.byte	0x03, 0x50
        /*002a*/ 	.short	0x0000


	//----- nvinfo : EIATTR_MAXREG_COUNT
	.align		4
        /*002c*/ 	.byte	0x03, 0x1b
        /*002e*/ 	.short	0x00ff


	//----- nvinfo : EIATTR_MERCURY_ISA_VERSION
	.align		4
        /*0030*/ 	.byte	0x03, 0x5f
        /*0032*/ 	.short	0x0101


	//----- nvinfo : EIATTR_VRC_CTA_INIT_COUNT
	.align		4
        /*0034*/ 	.byte	0x02, 0x4a
	.zero		1
	.zero		1


	//----- nvinfo : EIATTR_EXIT_INSTR_OFFSETS
	.align		4
        /*0038*/ 	.byte	0x04, 0x1c
        /*003a*/ 	.short	(.L_68 - .L_67)


	//   ....[0]....
.L_67:
        /*003c*/ 	.word	0x00000130


	//   ....[1]....
        /*0040*/ 	.word	0x00000230


	//   ....[2]....
        /*0044*/ 	.word	0x00000260


	//----- nvinfo : EIATTR_MAX_THREADS
	.align		4
.L_68:
        /*0048*/ 	.byte	0x04, 0x05
        /*004a*/ 	.short	(.L_70 - .L_69)
.L_69:
        /*004c*/ 	.word	0x00000100
        /*0050*/ 	.word	0x00000001
        /*0054*/ 	.word	0x00000001


	//----- nvinfo : EIATTR_CBANK_PARAM_SIZE
	.align		4
.L_70:
        /*0058*/ 	.byte	0x03, 0x19
        /*005a*/ 	.short	0x0018


	//----- nvinfo : EIATTR_PARAM_CBANK
	.align		4
        /*005c*/ 	.byte	0x04, 0x0a
        /*005e*/ 	.short	(.L_72 - .L_71)
	.align		4
.L_71:
        /*0060*/ 	.word	index@(.nv.constant0._ZN3cub18CUB_300001_SM_10006detail8for_each13static_kernelINS2_12policy_hub_t12policy_500_tEmN6thrust24THRUST_300001_SM_1000_NS8cuda_cub20__uninitialized_fill7functorINS7_10device_ptrIiEEiEEEEvT0_T1_)
        /*0064*/ 	.short	0x0380
        /*0066*/ 	.short	0x0018


	//----- nvinfo : EIATTR_SW_WAR
	.align		4
.L_72:
        /*0068*/ 	.byte	0x04, 0x36
        /*006a*/ 	.short	(.L_74 - .L_73)
.L_73:
        /*006c*/ 	.word	0x00000008
.L_74:


//--------------------- .nv.info._ZN3cub18CUB_300001_SM_10006detail11EmptyKernelIvEEvv --------------------------
	.section	.nv.info._ZN3cub18CUB_300001_SM_10006detail11EmptyKernelIvEEvv,"",@"SHT_CUDA_INFO"
	.sectionflags	@""
	.align	4


	//----- nvinfo : EIATTR_CUDA_API_VERSION
	.align		4
        /*0000*/ 	.byte	0x04, 0x37
        /*0002*/ 	.short	(.L_76 - .L_75)
.L_75:
        /*0004*/ 	.word	0x00000082


	//----- nvinfo : EIATTR_SPARSE_MMA_MASK
	.align		4
.L_76:
        /*0008*/ 	.byte	0x03, 0x50
        /*000a*/ 	.short	0x0000


	//----- nvinfo : EIATTR_MAXREG_COUNT
	.align		4
        /*000c*/ 	.byte	0x03, 0x1b
        /*000e*/ 	.short	0x00ff


	//----- nvinfo : EIATTR_MERCURY_ISA_VERSION
	.align		4
        /*0010*/ 	.byte	0x03, 0x5f
        /*0012*/ 	.short	0x0101


	//----- nvinfo : EIATTR_VRC_CTA_INIT_COUNT
	.align		4
        /*0014*/ 	.byte	0x02, 0x4a
	.zero		1
	.zero		1


	//----- nvinfo : EIATTR_EXIT_INSTR_OFFSETS
	.align		4
        /*0018*/ 	.byte	0x04, 0x1c
        /*001a*/ 	.short	(.L_78 - .L_77)


	//   ....[0]....
.L_77:
        /*001c*/ 	.word	0x00000010


	//----- nvinfo : EIATTR_SW_WAR
	.align		4
.L_78:
        /*0020*/ 	.byte	0x04, 0x36
        /*0022*/ 	.short	(.L_80 - .L_79)
.L_79:
        /*0024*/ 	.word	0x00000008
.L_80:


//--------------------- .nv.info._Z3addPiS_S_     --------------------------
	.section	.nv.info._Z3addPiS_S_,"",@"SHT_CUDA_INFO"
	.sectionflags	@""
	.align	4


	//----- nvinfo : EIATTR_CUDA_API_VERSION
	.align		4
        /*0000*/ 	.byte	0x04, 0x37
        /*0002*/ 	.short	(.L_82 - .L_81)
.L_81:
        /*0004*/ 	.word	0x00000082


	//----- nvinfo : EIATTR_KPARAM_INFO
	.align		4
.L_82:
        /*0008*/ 	.byte	0x04, 0x17
        /*000a*/ 	.short	(.L_84 - .L_83)
.L_83:
        /*000c*/ 	.word	0x00000000
        /*0010*/ 	.short	0x0002
        /*0012*/ 	.short	0x0010
        /*0014*/ 	.byte	0x00, 0xf5, 0x21, 0x00


	//----- nvinfo : EIATTR_KPARAM_INFO
	.align		4
.L_84:
        /*0018*/ 	.byte	0x04, 0x17
        /*001a*/ 	.short	(.L_86 - .L_85)
.L_85:
        /*001c*/ 	.word	0x00000000
        /*0020*/ 	.short	0x0001
        /*0022*/ 	.short	0x0008
        /*0024*/ 	.byte	0x00, 0xf5, 0x21, 0x00


	//----- nvinfo : EIATTR_KPARAM_INFO
	.align		4
.L_86:
        /*0028*/ 	.byte	0x04, 0x17
        /*002a*/ 	.short	(.L_88 - .L_87)
.L_87:
        /*002c*/ 	.word	0x00000000
        /*0030*/ 	.short	0x0000
        /*0032*/ 	.short	0x0000
        /*0034*/ 	.byte	0x00, 0xf5, 0x21, 0x00


	//----- nvinfo : EIATTR_SPARSE_MMA_MASK
	.align		4
.L_88:
        /*0038*/ 	.byte	0x03, 0x50
        /*003a*/ 	.short	0x0000


	//----- nvinfo : EIATTR_MAXREG_COUNT
	.align		4
        /*003c*/ 	.byte	0x03, 0x1b
        /*003e*/ 	.short	0x00ff


	//----- nvinfo : EIATTR_MERCURY_ISA_VERSION
	.align		4
        /*0040*/ 	.byte	0x03, 0x5f
        /*0042*/ 	.short	0x0101


	//----- nvinfo : EIATTR_VRC_CTA_INIT_COUNT
	.align		4
        /*0044*/ 	.byte	0x02, 0x4a
	.zero		1
	.zero		1


	//----- nvinfo : EIATTR_EXIT_INSTR_OFFSETS
	.align		4
        /*0048*/ 	.byte	0x04, 0x1c
        /*004a*/ 	.short	(.L_90 - .L_89)


	//   ....[0]....
.L_89:
        /*004c*/ 	.word	0x00000030


	//   ....[1]....
        /*0050*/ 	.word	0x000000f0


	//----- nvinfo : EIATTR_CBANK_PARAM_SIZE
	.align		4
.L_90:
        /*0054*/ 	.byte	0x03, 0x19
        /*0056*/ 	.short	0x0018


	//----- nvinfo : EIATTR_PARAM_CBANK
	.align		4
        /*0058*/ 	.byte	0x04, 0x0a
        /*005a*/ 	.short	(.L_92 - .L_91)
	.align		4
.L_91:
        /*005c*/ 	.word	index@(.nv.constant0._Z3addPiS_S_)
        /*0060*/ 	.short	0x0380
        /*0062*/ 	.short	0x0018


	//----- nvinfo : EIATTR_SW_WAR
	.align		4
.L_92:
        /*0064*/ 	.byte	0x04, 0x36
        /*0066*/ 	.short	(.L_94 - .L_93)
.L_93:
        /*0068*/ 	.word	0x00000008
.L_94:


//--------------------- .nv.callgraph             --------------------------
	.section	.nv.callgraph,"",@"SHT_CUDA_CALLGRAPH"
	.align	4
	.sectionentsize	8
	.align		4
        /*0000*/ 	.word	0x00000000
	.align		4
        /*0004*/ 	.word	0xffffffff
	.align		4
        /*0008*/ 	.word	0x00000000
	.align		4
        /*000c*/ 	.word	0xfffffffe
	.align		4
        /*0010*/ 	.word	0x00000000
	.align		4
        /*0014*/ 	.word	0xfffffffd
	.align		4
        /*0018*/ 	.word	0x00000000
	.align		4
        /*001c*/ 	.word	0xfffffffc


//--------------------- .nv.constant4             --------------------------
	.section	.nv.constant4,"a",@progbits
	.align	8
	.align		8
.nv.constant4:
        /*0000*/ 	.dword	_ZN34_INTERNAL_c2b3e5ad_4_k_cu_00197a214cuda3std3__45__cpo5beginE
	.align		8
        /*0008*/ 	.dword	_ZN34_INTERNAL_c2b3e5ad_4_k_cu_00197a214cuda3std3__45__cpo3endE
	.align		8
        /*0010*/ 	.dword	_ZN34_INTERNAL_c2b3e5ad_4_k_cu_00197a214cuda3std3__45__cpo6cbeginE
	.align		8
        /*0018*/ 	.dword	_ZN34_INTERNAL_c2b3e5ad_4_k_cu_00197a214cuda3std3__45__cpo4cendE
	.align		8
        /*0020*/ 	.dword	_ZN34_INTERNAL_c2b3e5ad_4_k_cu_00197a214cuda3std3__45__cpo6rbeginE
	.align		8
        /*0028*/ 	.dword	_ZN34_INTERNAL_c2b3e5ad_4_k_cu_00197a214cuda3std3__45__cpo4rendE
	.align		8
        /*0030*/ 	.dword	_ZN34_INTERNAL_c2b3e5ad_4_k_cu_00197a214cuda3std3__45__cpo7crbeginE
	.align		8
        /*0038*/ 	.dword	_ZN34_INTERNAL_c2b3e5ad_4_k_cu_00197a214cuda3std3__45__cpo5crendE
	.align		8
        /*0040*/ 	.dword	_ZN34_INTERNAL_c2b3e5ad_4_k_cu_00197a214cuda3std3__436_GLOBAL__N__c2b3e5ad_4_k_cu_00197a216ignoreE
	.align		8
        /*0048*/ 	.dword	_ZN34_INTERNAL_c2b3e5ad_4_k_cu_00197a214cuda3std3__419piecewise_constructE
	.align		8
        /*0050*/ 	.dword	_ZN34_INTERNAL_c2b3e5ad_4_k_cu_00197a214cuda3std3__48in_placeE
	.align		8
        /*0058*/ 	.dword	_ZN34_INTERNAL_c2b3e5ad_4_k_cu_00197a214cuda3std3__420unreachable_sentinelE
	.align		8
        /*0060*/ 	.dword	_ZN34_INTERNAL_c2b3e5ad_4_k_cu_00197a214cuda3std3__47nulloptE
	.align		8
        /*0068*/ 	.dword	_ZN34_INTERNAL_c2b3e5ad_4_k_cu_00197a214cuda3std3__48unexpectE
	.align		8
        /*0070*/ 	.dword	_ZN34_INTERNAL_c2b3e5ad_4_k_cu_00197a214cuda3std6ranges3__45__cpo4swapE
	.align		8
        /*0078*/ 	.dword	_ZN34_INTERNAL_c2b3e5ad_4_k_cu_00197a214cuda3std6ranges3__45__cpo9iter_moveE
	.align		8
        /*0080*/ 	.dword	_ZN34_INTERNAL_c2b3e5ad_4_k_cu_00197a214cuda3std6ranges3__45__cpo5beginE
	.align		8
        /*0088*/ 	.dword	_ZN34_INTERNAL_c2b3e5ad_4_k_cu_00197a214cuda3std6ranges3__45__cpo3endE
	.align		8
        /*0090*/ 	.dword	_ZN34_INTERNAL_c2b3e5ad_4_k_cu_00197a214cuda3std6ranges3__45__cpo6cbeginE
	.align		8
        /*0098*/ 	.dword	_ZN34_INTERNAL_c2b3e5ad_4_k_cu_00197a214cuda3std6ranges3__45__cpo4cendE
	.align		8
        /*00a0*/ 	.dword	_ZN34_INTERNAL_c2b3e5ad_4_k_cu_00197a214cuda3std6ranges3__45__cpo7advanceE
	.align		8
        /*00a8*/ 	.dword	_ZN34_INTERNAL_c2b3e5ad_4_k_cu_00197a214cuda3std6ranges3__45__cpo9iter_swapE
	.align		8
        /*00b0*/ 	.dword	_ZN34_INTERNAL_c2b3e5ad_4_k_cu_00197a214cuda3std6ranges3__45__cpo4nextE
	.align		8
        /*00b8*/ 	.dword	_ZN34_INTERNAL_c2b3e5ad_4_k_cu_00197a214cuda3std6ranges3__45__cpo4prevE
	.align		8
        /*00c0*/ 	.dword	_ZN34_INTERNAL_c2b3e5ad_4_k_cu_00197a214cuda3std6ranges3__45__cpo4dataE
	.align		8
        /*00c8*/ 	.dword	_ZN34_INTERNAL_c2b3e5ad_4_k_cu_00197a214cuda3std6ranges3__45__cpo5cdataE
	.align		8
        /*00d0*/ 	.dword	_ZN34_INTERNAL_c2b3e5ad_4_k_cu_00197a214cuda3std6ranges3__45__cpo4sizeE
	.align		8
        /*00d8*/ 	.dword	_ZN34_INTERNAL_c2b3e5ad_4_k_cu_00197a214cuda3std6ranges3__45__cpo5ssizeE
	.align		8
        /*00e0*/ 	.dword	_ZN34_INTERNAL_c2b3e5ad_4_k_cu_00197a214cuda3std6ranges3__45__cpo8distanceE
	.align		8
        /*00e8*/ 	.dword	_ZN34_INTERNAL_c2b3e5ad_4_k_cu_00197a216thrust24THRUST_300001_SM_1000_NS8cuda_cub3parE
	.align		8
        /*00f0*/ 	.dword	_ZN34_INTERNAL_c2b3e5ad_4_k_cu_00197a216thrust24THRUST_300001_SM_1000_NS8cuda_cub10par_nosyncE
	.align		8
        /*00f8*/ 	.dword	_ZN34_INTERNAL_c2b3e5ad_4_k_cu_00197a216thrust24THRUST_300001_SM_1000_NS6system6detail10sequential3seqE
	.align		8
        /*0100*/ 	.dword	_ZN34_INTERNAL_c2b3e5ad_4_k_cu_00197a216thrust24THRUST_300001_SM_1000_NS12placeholders2_1E
	.align		8
        /*0108*/ 	.dword	_ZN34_INTERNAL_c2b3e5ad_4_k_cu_00197a216thrust24THRUST_300001_SM_1000_NS12placeholders2_2E
	.align		8
        /*0110*/ 	.dword	_ZN34_INTERNAL_c2b3e5ad_4_k_cu_00197a216thrust24THRUST_300001_SM_1000_NS12placeholders2_3E
	.align		8
        /*0118*/ 	.dword	_ZN34_INTERNAL_c2b3e5ad_4_k_cu_00197a216thrust24THRUST_300001_SM_1000_NS12placeholders2_4E
	.align		8
        /*0120*/ 	.dword	_ZN34_INTERNAL_c2b3e5ad_4_k_cu_00197a216thrust24THRUST_300001_SM_1000_NS12placeholders2_5E
	.align		8
        /*0128*/ 	.dword	_ZN34_INTERNAL_c2b3e5ad_4_k_cu_00197a216thrust24THRUST_300001_SM_1000_NS12placeholders2_6E
	.align		8
        /*0130*/ 	.dword	_ZN34_INTERNAL_c2b3e5ad_4_k_cu_00197a216thrust24THRUST_300001_SM_1000_NS12placeholders2_7E
	.align		8
        /*0138*/ 	.dword	_ZN34_INTERNAL_c2b3e5ad_4_k_cu_00197a216thrust24THRUST_300001_SM_1000_NS12placeholders2_8E
	.align		8
        /*0140*/ 	.dword	_ZN34_INTERNAL_c2b3e5ad_4_k_cu_00197a216thrust24THRUST_300001_SM_1000_NS12placeholders2_9E
	.align		8
        /*0148*/ 	.dword	_ZN34_INTERNAL_c2b3e5ad_4_k_cu_00197a216thrust24THRUST_300001_SM_1000_NS12placeholders3_10E
	.align		8
        /*0150*/ 	.dword	_ZN34_INTERNAL_c2b3e5ad_4_k_cu_00197a216thrust24THRUST_300001_SM_1000_NS3seqE


//--------------------- .text._ZN3cub18CUB_300001_SM_10006detail8for_each13static_kernelINS2_12policy_hub_t12policy_500_tEmN6thrust24THRUST_300001_SM_1000_NS8cuda_cub20__uninitialized_fill7functorINS7_10device_ptrIiEEiEEEEvT0_T1_ --------------------------
	.section	.text._ZN3cub18CUB_300001_SM_10006detail8for_each13static_kernelINS2_12policy_hub_t12policy_500_tEmN6thrust24THRUST_300001_SM_1000_NS8cuda_cub20__uninitialized_fill7functorINS7_10device_ptrIiEEiEEEEvT0_T1_,"ax",@progbits
	.align	128
        .global         _ZN3cub18CUB_300001_SM_10006detail8for_each13static_kernelINS2_12policy_hub_t12policy_500_tEmN6thrust24THRUST_300001_SM_1000_NS8cuda_cub20__uninitialized_fill7functorINS7_10device_ptrIiEEiEEEEvT0_T1_
        .type           _ZN3cub18CUB_300001_SM_10006detail8for_each13static_kernelINS2_12policy_hub_t12policy_500_tEmN6thrust24THRUST_300001_SM_1000_NS8cuda_cub20__uninitialized_fill7functorINS7_10device_ptrIiEEiEEEEvT0_T1_,@function
        .size           _ZN3cub18CUB_300001_SM_10006detail8for_each13static_kernelINS2_12policy_hub_t12policy_500_tEmN6thrust24THRUST_300001_SM_1000_NS8cuda_cub20__uninitialized_fill7functorINS7_10device_ptrIiEEiEEEEvT0_T1_,(.L_x_4 - _ZN3cub18CUB_300001_SM_10006detail8for_each13static_kernelINS2_12policy_hub_t12policy_500_tEmN6thrust24THRUST_300001_SM_1000_NS8cuda_cub20__uninitialized_fill7functorINS7_10device_ptrIiEEiEEEEvT0_T1_)
        .other          _ZN3cub18CUB_300001_SM_10006detail8for_each13static_kernelINS2_12policy_hub_t12policy_500_tEmN6thrust24THRUST_300001_SM_1000_NS8cuda_cub20__uninitialized_fill7functorINS7_10device_ptrIiEEiEEEEvT0_T1_,@"STO_CUDA_ENTRY STV_DEFAULT"
_ZN3cub18CUB_300001_SM_10006detail8for_each13static_kernelINS2_12policy_hub_t12policy_500_tEmN6thrust24THRUST_300001_SM_1000_NS8cuda_cub20__uninitialized_fill7functorINS7_10device_ptrIiEEiEEEEvT0_T1_:
.text._ZN3cub18CUB_300001_SM_10006detail8for_each13static_kernelINS2_12policy_hub_t12policy_500_tEmN6thrust24THRUST_300001_SM_1000_NS8cuda_cub20__uninitialized_fill7functorINS7_10device_ptrIiEEiEEEEvT0_T1_:
[----:B------:R-:W-:Y:S08]  /*0000*/  LDC R1, c[0x0][0x37c] ;  /* 0x0000df00ff017b82 */ /* 0x000ff00000000800 */
[----:B------:R-:W0:Y:S01]  /*0010*/  S2UR UR4, SR_CTAID.X ;  /* 0x00000000000479c3 */ /* 0x000e220000002500 */
[----:B------:R-:W1:Y:S01]  /*0020*/  LDCU.64 UR6, c[0x0][0x380] ;  /* 0x00007000ff0677ac */ /* 0x000e620008000a00 */
[----:B------:R-:W2:Y:S01]  /*0030*/  LDCU.64 UR8, c[0x0][0x358] ;  /* 0x00006b00ff0877ac */ /* 0x000ea20008000a00 */
[----:B0-----:R-:W-:-:S04]  /*0040*/  UIMAD.WIDE.U32 UR4, UR4, 0x200, URZ ;  /* 0x00000200040478a5 */ /* 0x001fc8000f8e00ff */
[----:B-1----:R-:W-:-:S04]  /*0050*/  UIADD3 UR6, UP0, UPT, -UR4, UR6, URZ ;  /* 0x0000000604067290 */ /* 0x002fc8000ff1e1ff */
[----:B------:R-:W-:Y:S02]  /*0060*/  UIADD3.X UR7, UPT, UPT, ~UR5, UR7, URZ, UP0, !UPT ;  /* 0x0000000705077290 */ /* 0x000fe400087fe5ff */
[----:B------:R-:W-:-:S04]  /*0070*/  UISETP.GE.U32.AND UP0, UPT, UR6, 0x200, UPT ;  /* 0x000002000600788c */ /* 0x000fc8000bf06070 */
[----:B------:R-:W-:-:S09]  /*0080*/  UISETP.GE.U32.AND.EX UP0, UPT, UR7, URZ, UPT, UP0 ;  /* 0x000000ff0700728c */ /* 0x000fd2000bf06100 */
[----:B--2---:R-:W-:Y:S05]  /*0090*/  BRA.U !UP0, `(.L_x_0) ;  /* 0x0000000108287547 */ /* 0x004fea000b800000 */
[----:B------:R-:W0:Y:S01]  /*00a0*/  S2R R0, SR_TID.X ;  /* 0x0000000000007919 */ /* 0x000e220000002100 */
[----:B------:R-:W1:Y:S01]  /*00b0*/  LDCU.64 UR6, c[0x0][0x388] ;  /* 0x00007100ff0677ac */ /* 0x000e620008000a00 */
[----:B------:R-:W2:Y:S01]  /*00c0*/  LDC R5, c[0x0][0x390] ;  /* 0x0000e400ff057b82 */ /* 0x000ea20000000800 */
[----:B0-----:R-:W-:-:S05]  /*00d0*/  IADD3 R0, P0, PT, R0, UR4, RZ ;  /* 0x0000000400007c10 */ /* 0x001fca000ff1e0ff */
[----:B------:R-:W-:Y:S01]  /*00e0*/  IMAD.X R3, RZ, RZ, UR5, P0 ;  /* 0x00000005ff037e24 */ /* 0x000fe200080e06ff */
[----:B-1----:R-:W-:-:S04]  /*00f0*/  LEA R2, P0, R0, UR6, 0x2 ;  /* 0x0000000600027c11 */ /* 0x002fc8000f8010ff */
[----:B------:R-:W-:-:S05]  /*0100*/  LEA.HI.X R3, R0, UR7, R3, 0x2, P0 ;  /* 0x0000000700037c11 */ /* 0x000fca00080f1403 */
[----:B--2---:R-:W-:Y:S04]  /*0110*/  STG.E desc[UR8][R2.64], R5 ;  /* 0x0000000502007986 */ /* 0x004fe8000c101908 */
[----:B------:R-:W-:Y:S01]  /*0120*/  STG.E desc[UR8][R2.64+0x400], R5 ;  /* 0x0004000502007986 */ /* 0x000fe2000c101908 */
[----:B------:R-:W-:Y:S05]  /*0130*/  EXIT ;  /* 0x000000000000794d */ /* 0x000fea0003800000 */
.L_x_0:
[----:B------:R-:W0:Y:S01]  /*0140*/  S2R R0, SR_TID.X ;  /* 0x0000000000007919 */ /* 0x000e220000002100 */
[----:B------:R-:W-:Y:S01]  /*0150*/  IMAD.U32 R2, RZ, RZ, UR7 ;  /* 0x00000007ff027e24 */ /* 0x000fe2000f8e00ff */
[----:B------:R-:W1:Y:S01]  /*0160*/  LDCU.64 UR10, c[0x0][0x388] ;  /* 0x00007100ff0a77ac */ /* 0x000e620008000a00 */
[----:B------:R-:W-:Y:S01]  /*0170*/  IMAD.U32 R4, RZ, RZ, UR7 ;  /* 0x00000007ff047e24 */ /* 0x000fe2000f8e00ff */
[----:B0-----:R-:W-:-:S04]  /*0180*/  ISETP.LT.U32.AND P0, PT, R0, UR6, PT ;  /* 0x0000000600007c0c */ /* 0x001fc8000bf01070 */
[----:B------:R-:W-:Y:S01]  /*0190*/  ISETP.GT.U32.AND.EX P0, PT, R2, RZ, PT, P0 ;  /* 0x000000ff0200720c */ /* 0x000fe20003f04100 */
[C---:B------:R-:W-:Y:S01]  /*01a0*/  VIADD R2, R0.reuse, 0x100 ;  /* 0x0000010000027836 */ /* 0x040fe20000000000 */
[----:B------:R-:W-:-:S04]  /*01b0*/  IADD3 R0, P2, PT, R0, UR4, RZ ;  /* 0x0000000400007c10 */ /* 0x000fc8000ff5e0ff */
[----:B------:R-:W-:Y:S01]  /*01c0*/  ISETP.LT.U32.AND P1, PT, R2, UR6, PT ;  /* 0x0000000602007c0c */ /* 0x000fe2000bf21070 */
[----:B------:R-:W-:Y:S01]  /*01d0*/  IMAD.X R3, RZ, RZ, UR5, P2 ;  /* 0x00000005ff037e24 */ /* 0x000fe200090e06ff */
[----:B-1----:R-:W-:Y:S02]  /*01e0*/  LEA R2, P2, R0, UR10, 0x2 ;  /* 0x0000000a00027c11 */ /* 0x002fe4000f8410ff */
[----:B------:R-:W-:Y:S02]  /*01f0*/  ISETP.GT.U32.AND.EX P1, PT, R4, RZ, PT, P1 ;  /* 0x000000ff0400720c */ /* 0x000fe40003f24110 */
[----:B------:R-:W-:Y:S01]  /*0200*/  LEA.HI.X R3, R0, UR11, R3, 0x2, P2 ;  /* 0x0000000b00037c11 */ /* 0x000fe200090f1403 */
[----:B------:R-:W0:Y:S04]  /*0210*/  @P0 LDC R5, c[0x0][0x390] ;  /* 0x0000e400ff050b82 */ /* 0x000e280000000800 */
[----:B0-----:R0:W-:Y:S06]  /*0220*/  @P0 STG.E desc[UR8][R2.64], R5 ;  /* 0x0000000502000986 */ /* 0x0011ec000c101908 */
[----:B------:R-:W-:Y:S05]  /*0230*/  @!P1 EXIT ;  /* 0x000000000000994d */ /* 0x000fea0003800000 */
[----:B0-----:R-:W0:Y:S02]  /*0240*/  LDC R5, c[0x0][0x390] ;  /* 0x0000e400ff057b82 */ /* 0x001e240000000800 */
[----:B0-----:R-:W-:Y:S01]  /*0250*/  STG.E desc[UR8][R2.64+0x400], R5 ;  /* 0x0004000502007986 */ /* 0x001fe2000c101908 */
[----:B------:R-:W-:Y:S05]  /*0260*/  EXIT ;  /* 0x000000000000794d */ /* 0x000fea0003800000 */
.L_x_1:
[----:B------:R-:W-:-:S00]  /*0270*/  BRA `(.L_x_1) ;  /* 0xfffffffc00fc7947 */ /* 0x000fc0000383ffff */
[----:B------:R-:W-:-:S00]  /*0280*/  NOP ;  /* 0x0000000000007918 */ /* 0x000fc00000000000 */
[----:B------:R-:W-:-:S00]  /*0290*/  NOP ;  /* 0x0000000000007918 */ /* 0x000fc00000000000 */
[----:B------:R-:W-:-:S00]  /*02a0*/  NOP ;  /* 0x0000000000007918 */ /* 0x000fc00000000000 */
[----:B------:R-:W-:-:S00]  /*02b0*/  NOP ;  /* 0x0000000000007918 */ /* 0x000fc00000000000 */
[----:B------:R-:W-:-:S00]  /*02c0*/  NOP ;  /* 0x0000000000007918 */ /* 0x000fc00000000000 */
[----:B------:R-:W-:-:S00]  /*02d0*/  NOP ;  /* 0x0000000000007918 */ /* 0x000fc00000000000 */
[----:B------:R-:W-:-:S00]  /*02e0*/  NOP ;  /* 0x0000000000007918 */ /* 0x000fc00000000000 */
[----:B------:R-:W-:-:S00]  /*02f0*/  NOP ;  /* 0x0000000000007918 */ /* 0x000fc00000000000 */
.L_x_4:


//--------------------- .text._ZN3cub18CUB_300001_SM_10006detail11EmptyKernelIvEEvv --------------------------
	.section	.text._ZN3cub18CUB_300001_SM_10006detail11EmptyKernelIvEEvv,"ax",@progbits
	.align	128
        .global         _ZN3cub18CUB_300001_SM_10006detail11EmptyKernelIvEEvv
        .type           _ZN3cub18CUB_300001_SM_10006detail11EmptyKernelIvEEvv,@function
        .size           _ZN3cub18CUB_300001_SM_10006detail11EmptyKernelIvEEvv,(.L_x_5 - _ZN3cub18CUB_300001_SM_10006detail11EmptyKernelIvEEvv)
        .other          _ZN3cub18CUB_300001_SM_10006detail11EmptyKernelIvEEvv,@"STO_CUDA_ENTRY STV_DEFAULT"
_ZN3cub18CUB_300001_SM_10006detail11EmptyKernelIvEEvv:
.text._ZN3cub18CUB_300001_SM_10006detail11EmptyKernelIvEEvv:
[----:B------:R-:W-:Y:S01]  /*0000*/  LDC R1, c[0x0][0x37c] ;  /* 0x0000df00ff017b82 */ /* 0x000fe20000000800 */
[----:B------:R-:W-:Y:S05]  /*0010*/  EXIT ;  /* 0x000000000000794d */ /* 0x000fea0003800000 */
.L_x_2:
        /* <DEDUP_REMOVED lines=14> */
.L_x_5:


//--------------------- .text._Z3addPiS_S_        --------------------------
	.section	.text._Z3addPiS_S_,"ax",@progbits
	.align	128
        .global         _Z3addPiS_S_
        .type           _Z3addPiS_S_,@function
        .size           _Z3addPiS_S_,(.L_x_6 - _Z3addPiS_S_)
        .other          _Z3addPiS_S_,@"STO_CUDA_ENTRY STV_DEFAULT"
_Z3addPiS_S_:
.text._Z3addPiS_S_:
[----:B------:R-:W-:Y:S01]  /*0000*/  LDC R1, c[0x0][0x37c] ;  /* 0x0000df00ff017b82 */ /* 0x000fe20000000800 */
[----:B------:R-:W0:Y:S02]  /*0010*/  S2R R9, SR_CTAID.X ;  /* 0x0000000000097919 */ /* 0x000e240000002500 */
[----:B0-----:R-:W-:-:S13]  /*0020*/  ISETP.GT.U32.AND P0, PT, R9, 0x9, PT ;  /* 0x000000090900780c */ /* 0x001fda0003f04070 */
[----:B------:R-:W-:Y:S05]  /*0030*/  @P0 EXIT ;  /* 0x000000000000094d */ /* 0x000fea0003800000 */
[----:B------:R-:W0:Y:S01]  /*0040*/  LDC.64 R2, c[0x0][0x380] ;  /* 0x0000e000ff027b82 */ /* 0x000e220000000a00 */
[----:B------:R-:W1:Y:S07]  /*0050*/  LDCU.64 UR4, c[0x0][0x358] ;  /* 0x00006b00ff0477ac */ /* 0x000e6e0008000a00 */
[----:B------:R-:W2:Y:S08]  /*0060*/  LDC.64 R4, c[0x0][0x388] ;  /* 0x0000e200ff047b82 */ /* 0x000eb00000000a00 */
[----:B------:R-:W3:Y:S01]  /*0070*/  LDC.64 R6, c[0x0][0x390] ;  /* 0x0000e400ff067b82 */ /* 0x000ee20000000a00 */
[----:B0-----:R-:W-:-:S06]  /*0080*/  IMAD.WIDE.U32 R2, R9, 0x4, R2 ;  /* 0x0000000409027825 */ /* 0x001fcc00078e0002 */
[----:B-1----:R-:W4:Y:S01]  /*0090*/  LDG.E R2, desc[UR4][R2.64] ;  /* 0x0000000402027981 */ /* 0x002f22000c1e1900 */
[----:B--2---:R-:W-:-:S06]  /*00a0*/  IMAD.WIDE.U32 R4, R9, 0x4, R4 ;  /* 0x0000000409047825 */ /* 0x004fcc00078e0004 */
[----:B------:R-:W4:Y:S01]  /*00b0*/  LDG.E R5, desc[UR4][R4.64] ;  /* 0x0000000404057981 */ /* 0x000f22000c1e1900 */
[----:B---3--:R-:W-:Y:S01]  /*00c0*/  IMAD.WIDE.U32 R6, R9, 0x4, R6 ;  /* 0x0000000409067825 */ /* 0x008fe200078e0006 */
[----:B----4-:R-:W-:-:S05]  /*00d0*/  IADD3 R9, PT, PT, R2, R5, RZ ;  /* 0x0000000502097210 */ /* 0x010fca0007ffe0ff */
[----:B------:R-:W-:Y:S01]  /*00e0*/  STG.E desc[UR4][R6.64], R9 ;  /* 0x0000000906007986 */ /* 0x000fe2000c101904 */
[----:B------:R-:W-:Y:S05]  /*00f0*/  EXIT ;  /* 0x000000000000794d */ /* 0x000fea0003800000 */
.L_x_3:
        /* <DEDUP_REMOVED lines=16> */
.L_x_6:


//--------------------- .nv.shared.reserved.0     --------------------------
	.section	.nv.shared.reserved.0,"aw",@nobits
	.weak		__nv_reservedSMEM_offset_0_alias
	.size		__nv_reservedSMEM_offset_0_alias, 0, 64
	.other		__nv_reservedSMEM_offset_0_alias,@"STO_CUDA_RESERVED_SHARED STV_DEFAULT"
__nv_reservedSMEM_offset_0_alias:
	.zero		0
	.zero		64


//--------------------- .nv.global                --------------------------
	.section	.nv.global,"aw",@nobits
.nv.global:
	.type		_ZN34_INTERNAL_c2b3e5ad_4_k_cu_00197a216thrust24THRUST_300001_SM_1000_NS3seqE,@object
	.size		_ZN34_INTERNAL_c2b3e5ad_4_k_cu_00197a216thrust24THRUST_300001_SM_1000_NS3seqE,(_ZN34_INTERNAL_c2b3e5ad_4_k_cu_00197a214cuda3std3__48in_placeE - _ZN34_INTERNAL_c2b3e5ad_4_k_cu_00197a216thrust24THRUST_300001_SM_1000_NS3seqE)
_ZN34_INTERNAL_c2b3e5ad_4_k_cu_00197a216thrust24THRUST_300001_SM_1000_NS3seqE:
	.zero		1
	.type		_ZN34_INTERNAL_c2b3e5ad_4_k_cu_00197a214cuda3std3__48in_placeE,@object
	.size		_ZN34_INTERNAL_c2b3e5ad_4_k_cu_00197a214cuda3std3__48in_placeE,(_ZN34_INTERNAL_c2b3e5ad_4_k_cu_00197a214cuda3std6ranges3__45__cpo4sizeE - _ZN34_INTERNAL_c2b3e5ad_4_k_cu_00197a214cuda3std3__48in_placeE)
_ZN34_INTERNAL_c2b3e5ad_4_k_cu_00197a214cuda3std3__48in_placeE:
	.zero		1
	.type		_ZN34_INTERNAL_c2b3e5ad_4_k_cu_00197a214cuda3std6ranges3__45__cpo4sizeE,@object
	.size		_ZN34_INTERNAL_c2b3e5ad_4_k_cu_00197a214cuda3std6ranges3__45__cpo4sizeE,(_ZN34_INTERNAL_c2b3e5ad_4_k_cu_00197a216thrust24THRUST_300001_SM_1000_NS12placeholders2_3E - _ZN34_INTERNAL_c2b3e5ad_4_k_cu_00197a214cuda3std6ranges3__45__cpo4sizeE)
_ZN34_INTERNAL_c2b3e5ad_4_k_cu_00197a214cuda3std6ranges3__45__cpo4sizeE:
	.zero		1
	.type		_ZN34_INTERNAL_c2b3e5ad_4_k_cu_00197a216thrust24THRUST_300001_SM_1000_NS12placeholders2_3E,@object
	.size		_ZN34_INTERNAL_c2b3e5ad_4_k_cu_00197a216thrust24THRUST_300001_SM_1000_NS12placeholders2_3E,(_ZN34_INTERNAL_c2b3e5ad_4_k_cu_00197a214cuda3std3__45__cpo6cbeginE - _ZN34_INTERNAL_c2b3e5ad_4_k_cu_00197a216thrust24THRUST_300001_SM_1000_NS12placeholders2_3E)
_ZN34_INTERNAL_c2b3e5ad_4_k_cu_00197a216thrust24THRUST_300001_SM_1000_NS12placeholders2_3E:
	.zero		1
	.type		_ZN34_INTERNAL_c2b3e5ad_4_k_cu_00197a214cuda3std3__45__cpo6cbeginE,@object
	.size		_ZN34_INTERNAL_c2b3e5ad_4_k_cu_00197a214cuda3std3__45__cpo6cbeginE,(_ZN34_INTERNAL_c2b3e5ad_4_k_cu_00197a214cuda3std6ranges3__45__cpo6cbeginE - _ZN34_INTERNAL_c2b3e5ad_4_k_cu_00197a214cuda3std3__45__cpo6cbeginE)
_ZN34_INTERNAL_c2b3e5ad_4_k_cu_00197a214cuda3std3__45__cpo6cbeginE:
	.zero		1
	.type		_ZN34_INTERNAL_c2b3e5ad_4_k_cu_00197a214cuda3std6ranges3__45__cpo6cbeginE,@object
	.size		_ZN34_INTERNAL_c2b3e5ad_4_k_cu_00197a214cuda3std6ranges3__45__cpo6cbeginE,(_ZN34_INTERNAL_c2b3e5ad_4_k_cu_00197a216thrust24THRUST_300001_SM_1000_NS12placeholders2_7E - _ZN34_INTERNAL_c2b3e5ad_4_k_cu_00197a214cuda3std6ranges3__45__cpo6cbeginE)
_ZN34_INTERNAL_c2b3e5ad_4_k_cu_00197a214cuda3std6ranges3__45__cpo6cbeginE:
	.zero		1
	.type		_ZN34_INTERNAL_c2b3e5ad_4_k_cu_00197a216thrust24THRUST_300001_SM_1000_NS12placeholders2_7E,@object
	.size		_ZN34_INTERNAL_c2b3e5ad_4_k_cu_00197a216thrust24THRUST_300001_SM_1000_NS12placeholders2_7E,(_ZN34_INTERNAL_c2b3e5ad_4_k_cu_00197a214cuda3std3__45__cpo7crbeginE - _ZN34_INTERNAL_c2b3e5ad_4_k_cu_00197a216thrust24THRUST_300001_SM_1000_NS12placeholders2_7E)
_ZN34_INTERNAL_c2b3e5ad_4_k_cu_00197a216thrust24THRUST_300001_SM_1000_NS12placeholders2_7E:
	.zero		1
	.type		_ZN34_INTERNAL_c2b3e5ad_4_k_cu_00197a214cuda3std3__45__cpo7crbeginE,@object
	.size		_ZN34_INTERNAL_c2b3e5ad_4_k_cu_00197a214cuda3std3__45__cpo7crbeginE,(_ZN34_INTERNAL_c2b3e5ad_4_k_cu_00197a214cuda3std6ranges3__45__cpo4nextE - _ZN34_INTERNAL_c2b3e5ad_4_k_cu_00197a214cuda3std3__45__cpo7crbeginE)
_ZN34_INTERNAL_c2b3e5ad_4_k_cu_00197a214cuda3std3__45__cpo7crbeginE:
	.zero		1
	.type		_ZN34_INTERNAL_c2b3e5ad_4_k_cu_00197a214cuda3std6ranges3__45__cpo4nextE,@object
	.size		_ZN34_INTERNAL_c2b3e5ad_4_k_cu_00197a214cuda3std6ranges3__45__cpo4nextE,(_ZN34_INTERNAL_c2b3e5ad_4_k_cu_00197a214cuda3std6ranges3__45__cpo4swapE - _ZN34_INTERNAL_c2b3e5ad_4_k_cu_00197a214cuda3std6ranges3__45__cpo4nextE)
_ZN34_INTERNAL_c2b3e5ad_4_k_cu_00197a214cuda3std6ranges3__45__cpo4nextE:
	.zero		1
	.type		_ZN34_INTERNAL_c2b3e5ad_4_k_cu_00197a214cuda3std6ranges3__45__cpo4swapE,@object
	.size		_ZN34_INTERNAL_c2b3e5ad_4_k_cu_00197a214cuda3std6ranges3__45__cpo4swapE,(_ZN34_INTERNAL_c2b3e5ad_4_k_cu_00197a216thrust24THRUST_300001_SM_1000_NS8cuda_cub10par_nosyncE - _ZN34_INTERNAL_c2b3e5ad_4_k_cu_00197a214cuda3std6ranges3__45__cpo4swapE)
_ZN34_INTERNAL_c2b3e5ad_4_k_cu_00197a214cuda3std6ranges3__45__cpo4swapE:
	.zero		1
	.type		_ZN34_INTERNAL_c2b3e5ad_4_k_cu_00197a216thrust24THRUST_300001_SM_1000_NS8cuda_cub10par_nosyncE,@object
	.size		_ZN34_INTERNAL_c2b3e5ad_4_k_cu_00197a216thrust24THRUST_300001_SM_1000_NS8cuda_cub10par_nosyncE,(_ZN34_INTERNAL_c2b3e5ad_4_k_cu_00197a216thrust24THRUST_300001_SM_1000_NS12placeholders2_9E - _ZN34_INTERNAL_c2b3e5ad_4_k_cu_00197a216thrust24THRUST_300001_SM_1000_NS8cuda_cub10par_nosyncE)
_ZN34_INTERNAL_c2b3e5ad_4_k_cu_00197a216thrust24THRUST_300001_SM_1000_NS8cuda_cub10par_nosyncE:
	.zero		1
	.type		_ZN34_INTERNAL_c2b3e5ad_4_k_cu_00197a216thrust24THRUST_300001_SM_1000_NS12placeholders2_9E,@object
	.size		_ZN34_INTERNAL_c2b3e5ad_4_k_cu_00197a216thrust24THRUST_300001_SM_1000_NS12placeholders2_9E,(_ZN34_INTERNAL_c2b3e5ad_4_k_cu_00197a214cuda3std3__436_GLOBAL__N__c2b3e5ad_4_k_cu_00197a216ignoreE - _ZN34_INTERNAL_c2b3e5ad_4_k_cu_00197a216thrust24THRUST_300001_SM_1000_NS12placeholders2_9E)
_ZN34_INTERNAL_c2b3e5ad_4_k_cu_00197a216thrust24THRUST_300001_SM_1000_NS12placeholders2_9E:
	.zero		1
	.type		_ZN34_INTERNAL_c2b3e5ad_4_k_cu_00197a214cuda3std3__436_GLOBAL__N__c2b3e5ad_4_k_cu_00197a216ignoreE,@object
	.size		_ZN34_INTERNAL_c2b3e5ad_4_k_cu_00197a214cuda3std3__436_GLOBAL__N__c2b3e5ad_4_k_cu_00197a216ignoreE,(_ZN34_INTERNAL_c2b3e5ad_4_k_cu_00197a214cuda3std6ranges3__45__cpo4dataE - _ZN34_INTERNAL_c2b3e5ad_4_k_cu_00197a214cuda3std3__436_GLOBAL__N__c2b3e5ad_4_k_cu_00197a216ignoreE)
_ZN34_INTERNAL_c2b3e5ad_4_k_cu_00197a214cuda3std3__436_GLOBAL__N__c2b3e5ad_4_k_cu_00197a216ignoreE:
	.zero		1
	.type		_ZN34_INTERNAL_c2b3e5ad_4_k_cu_00197a214cuda3std6ranges3__45__cpo4dataE,@object
	.size		_ZN34_INTERNAL_c2b3e5ad_4_k_cu_00197a214cuda3std6ranges3__45__cpo4dataE,(_ZN34_INTERNAL_c2b3e5ad_4_k_cu_00197a216thrust24THRUST_300001_SM_1000_NS12placeholders2_1E - _ZN34_INTERNAL_c2b3e5ad_4_k_cu_00197a214cuda3std6ranges3__45__cpo4dataE)
_ZN34_INTERNAL_c2b3e5ad_4_k_cu_00197a214cuda3std6ranges3__45__cpo4dataE:
	.zero		1
	.type		_ZN34_INTERNAL_c2b3e5ad_4_k_cu_00197a216thrust24THRUST_300001_SM_1000_NS12placeholders2_1E,@object
	.size		_ZN34_INTERNAL_c2b3e5ad_4_k_cu_00197a216thrust24THRUST_300001_SM_1000_NS12placeholders2_1E,(_ZN34_INTERNAL_c2b3e5ad_4_k_cu_00197a214cuda3std3__45__cpo5beginE - _ZN34_INTERNAL_c2b3e5ad_4_k_cu_00197a216thrust24THRUST_300001_SM_1000_NS12placeholders2_1E)
_ZN34_INTERNAL_c2b3e5ad_4_k_cu_00197a216thrust24THRUST_300001_SM_1000_NS12placeholders2_1E:
	.zero		1
	.type		_ZN34_INTERNAL_c2b3e5ad_4_k_cu_00197a214cuda3std3__45__cpo5beginE,@object
	.size		_ZN34_INTERNAL_c2b3e5ad_4_k_cu_00197a214cuda3std3__45__cpo5beginE,(_ZN34_INTERNAL_c2b3e5ad_4_k_cu_00197a214cuda3std6ranges3__45__cpo5beginE - _ZN34_INTERNAL_c2b3e5ad_4_k_cu_00197a214cuda3std3__45__cpo5beginE)
_ZN34_INTERNAL_c2b3e5ad_4_k_cu_00197a214cuda3std3__45__cpo5beginE:
	.zero		1
	.type		_ZN34_INTERNAL_c2b3e5ad_4_k_cu_00197a214cuda3std6ranges3__45__cpo5beginE,@object
	.size		_ZN34_INTERNAL_c2b3e5ad_4_k_cu_00197a214cuda3std6ranges3__45__cpo5beginE,(_ZN34_INTERNAL_c2b3e5ad_4_k_cu_00197a216thrust24THRUST_300001_SM_1000_NS12placeholders2_5E - _ZN34_INTERNAL_c2b3e5ad_4_k_cu_00197a214cuda3std6ranges3__45__cpo5beginE)
_ZN34_INTERNAL_c2b3e5ad_4_k_cu_00197a214cuda3std6ranges3__45__cpo5beginE:
	.zero		1
	.type		_ZN34_INTERNAL_c2b3e5ad_4_k_cu_00197a216thrust24THRUST_300001_SM_1000_NS12placeholders2_5E,@object
	.size		_ZN34_INTERNAL_c2b3e5ad_4_k_cu_00197a216thrust24THRUST_300001_SM_1000_NS12placeholders2_5E,(_ZN34_INTERNAL_c2b3e5ad_4_k_cu_00197a214cuda3std3__45__cpo6rbeginE - _ZN34_INTERNAL_c2b3e5ad_4_k_cu_00197a216thrust24THRUST_300001_SM_1000_NS12placeholders2_5E)
_ZN34_INTERNAL_c2b3e5ad_4_k_cu_00197a216thrust24THRUST_300001_SM_1000_NS12placeholders2_5E:
	.zero		1
	.type		_ZN34_INTERNAL_c2b3e5ad_4_k_cu_00197a214cuda3std3__45__cpo6rbeginE,@object
	.size		_ZN34_INTERNAL_c2b3e5ad_4_k_cu_00197a214cuda3std3__45__cpo6rbeginE,(_ZN34_INTERNAL_c2b3e5ad_4_k_cu_00197a214cuda3std6ranges3__45__cpo7advanceE - _ZN34_INTERNAL_c2b3e5ad_4_k_cu_00197a214cuda3std3__45__cpo6rbeginE)
_ZN34_INTERNAL_c2b3e5ad_4_k_cu_00197a214cuda3std3__45__cpo6rbeginE:
	.zero		1
	.type		_ZN34_INTERNAL_c2b3e5ad_4_k_cu_00197a214cuda3std6ranges3__45__cpo7advanceE,@object
	.size		_ZN34_INTERNAL_c2b3e5ad_4_k_cu_00197a214cuda3std6ranges3__45__cpo7advanceE,(_ZN34_INTERNAL_c2b3e5ad_4_k_cu_00197a214cuda3std3__47nulloptE - _ZN34_INTERNAL_c2b3e5ad_4_k_cu_00197a214cuda3std6ranges3__45__cpo7advanceE)
_ZN34_INTERNAL_c2b3e5ad_4_k_cu_00197a214cuda3std6ranges3__45__cpo7advanceE:
	.zero		1
	.type		_ZN34_INTERNAL_c2b3e5ad_4_k_cu_00197a214cuda3std3__47nulloptE,@object
	.size		_ZN34_INTERNAL_c2b3e5ad_4_k_cu_00197a214cuda3std3__47nulloptE,(_ZN34_INTERNAL_c2b3e5ad_4_k_cu_00197a214cuda3std6ranges3__45__cpo8distanceE - _ZN34_INTERNAL_c2b3e5ad_4_k_cu_00197a214cuda3std3__47nulloptE)
_ZN34_INTERNAL_c2b3e5ad_4_k_cu_00197a214cuda3std3__47nulloptE:
	.zero		1
	.type		_ZN34_INTERNAL_c2b3e5ad_4_k_cu_00197a214cuda3std6ranges3__45__cpo8distanceE,@object
	.size		_ZN34_INTERNAL_c2b3e5ad_4_k_cu_00197a214cuda3std6ranges3__45__cpo8distanceE,(_ZN34_INTERNAL_c2b3e5ad_4_k_cu_00197a216thrust24THRUST_300001_SM_1000_NS12placeholders3_10E - _ZN34_INTERNAL_c2b3e5ad_4_k_cu_00197a214cuda3std6ranges3__45__cpo8distanceE)
_ZN34_INTERNAL_c2b3e5ad_4_k_cu_00197a214cuda3std6ranges3__45__cpo8distanceE:
	.zero		1
	.type		_ZN34_INTERNAL_c2b3e5ad_4_k_cu_00197a216thrust24THRUST_300001_SM_1000_NS12placeholders3_10E,@object
	.size		_ZN34_INTERNAL_c2b3e5ad_4_k_cu_00197a216thrust24THRUST_300001_SM_1000_NS12placeholders3_10E,(_ZN34_INTERNAL_c2b3e5ad_4_k_cu_00197a214cuda3std3__419piecewise_constructE - _ZN34_INTERNAL_c2b3e5ad_4_k_cu_00197a216thrust24THRUST_300001_SM_1000_NS12placeholders3_10E)
_ZN34_INTERNAL_c2b3e5ad_4_k_cu_00197a216thrust24THRUST_300001_SM_1000_NS12placeholders3_10E:
	.zero		1
	.type		_ZN34_INTERNAL_c2b3e5ad_4_k_cu_00197a214cuda3std3__419piecewise_constructE,@object
	.size		_ZN34_INTERNAL_c2b3e5ad_4_k_cu_00197a214cuda3std3__419piecewise_constructE,(_ZN34_INTERNAL_c2b3e5ad_4_k_cu_00197a214cuda3std6ranges3__45__cpo5cdataE - _ZN34_INTERNAL_c2b3e5ad_4_k_cu_00197a214cuda3std3__419piecewise_constructE)
_ZN34_INTERNAL_c2b3e5ad_4_k_cu_00197a214cuda3std3__419piecewise_constructE:
	.zero		1
	.type		_ZN34_INTERNAL_c2b3e5ad_4_k_cu_00197a214cuda3std6ranges3__45__cpo5cdataE,@object
	.size		_ZN34_INTERNAL_c2b3e5ad_4_k_cu_00197a214cuda3std6ranges3__45__cpo5cdataE,(_ZN34_INTERNAL_c2b3e5ad_4_k_cu_00197a216thrust24THRUST_300001_SM_1000_NS12placeholders2_2E - _ZN34_INTERNAL_c2b3e5ad_4_k_cu_00197a214cuda3std6ranges3__45__cpo5cdataE)
_ZN34_INTERNAL_c2b3e5ad_4_k_cu_00197a214cuda3std6ranges3__45__cpo5cdataE:
	.zero		1
	.type		_ZN34_INTERNAL_c2b3e5ad_4_k_cu_00197a216thrust24THRUST_300001_SM_1000_NS12placeholders2_2E,@object
	.size		_ZN34_INTERNAL_c2b3e5ad_4_k_cu_00197a216thrust24THRUST_300001_SM_1000_NS12placeholders2_2E,(_ZN34_INTERNAL_c2b3e5ad_4_k_cu_00197a214cuda3std3__45__cpo3endE - _ZN34_INTERNAL_c2b3e5ad_4_k_cu_00197a216thrust24THRUST_300001_SM_1000_NS12placeholders2_2E)
_ZN34_INTERNAL_c2b3e5ad_4_k_cu_00197a216thrust24THRUST_300001_SM_1000_NS12placeholders2_2E:
	.zero		1
	.type		_ZN34_INTERNAL_c2b3e5ad_4_k_cu_00197a214cuda3std3__45__cpo3endE,@object
	.size		_ZN34_INTERNAL_c2b3e5ad_4_k_cu_00197a214cuda3std3__45__cpo3endE,(_ZN34_INTERNAL_c2b3e5ad_4_k_cu_00197a214cuda3std6ranges3__45__cpo3endE - _ZN34_INTERNAL_c2b3e5ad_4_k_cu_00197a214cuda3std3__45__cpo3endE)
_ZN34_INTERNAL_c2b3e5ad_4_k_cu_00197a214cuda3std3__45__cpo3endE:
	.zero		1
	.type		_ZN34_INTERNAL_c2b3e5ad_4_k_cu_00197a214cuda3std6ranges3__45__cpo3endE,@object
	.size		_ZN34_INTERNAL_c2b3e5ad_4_k_cu_00197a214cuda3std6ranges3__45__cpo3endE,(_ZN34_INTERNAL_c2b3e5ad_4_k_cu_00197a216thrust24THRUST_300001_SM_1000_NS12placeholders2_6E - _ZN34_INTERNAL_c2b3e5ad_4_k_cu_00197a214cuda3std6ranges3__45__cpo3endE)
_ZN34_INTERNAL_c2b3e5ad_4_k_cu_00197a214cuda3std6ranges3__45__cpo3endE:
	.zero		1
	.type		_ZN34_INTERNAL_c2b3e5ad_4_k_cu_00197a216thrust24THRUST_300001_SM_1000_NS12placeholders2_6E,@object
	.size		_ZN34_INTERNAL_c2b3e5ad_4_k_cu_00197a216thrust24THRUST_300001_SM_1000_NS12placeholders2_6E,(_ZN34_INTERNAL_c2b3e5ad_4_k_cu_00197a214cuda3std3__45__cpo4rendE - _ZN34_INTERNAL_c2b3e5ad_4_k_cu_00197a216thrust24THRUST_300001_SM_1000_NS12placeholders2_6E)
_ZN34_INTERNAL_c2b3e5ad_4_k_cu_00197a216thrust24THRUST_300001_SM_1000_NS12placeholders2_6E:
	.zero		1
	.type		_ZN34_INTERNAL_c2b3e5ad_4_k_cu_00197a214cuda3std3__45__cpo4rendE,@object
	.size		_ZN34_INTERNAL_c2b3e5ad_4_k_cu_00197a214cuda3std3__45__cpo4rendE,(_ZN34_INTERNAL_c2b3e5ad_4_k_cu_00197a214cuda3std6ranges3__45__cpo9iter_swapE - _ZN34_INTERNAL_c2b3e5ad_4_k_cu_00197a214cuda3std3__45__cpo4rendE)
_ZN34_INTERNAL_c2b3e5ad_4_k_cu_00197a214cuda3std3__45__cpo4rendE:
	.zero		1
	.type		_ZN34_INTERNAL_c2b3e5ad_4_k_cu_00197a214cuda3std6ranges3__45__cpo9iter_swapE,@object
	.size		_ZN34_INTERNAL_c2b3e5ad_4_k_cu_00197a214cuda3std6ranges3__45__cpo9iter_swapE,(_ZN34_INTERNAL_c2b3e5ad_4_k_cu_00197a214cuda3std3__48unexpectE - _ZN34_INTERNAL_c2b3e5ad_4_k_cu_00197a214cuda3std6ranges3__45__cpo9iter_swapE)
_ZN34_INTERNAL_c2b3e5ad_4_k_cu_00197a214cuda3std6ranges3__45__cpo9iter_swapE:
	.zero		1
	.type		_ZN34_INTERNAL_c2b3e5ad_4_k_cu_00197a214cuda3std3__48unexpectE,@object
	.size		_ZN34_INTERNAL_c2b3e5ad_4_k_cu_00197a214cuda3std3__48unexpectE,(_ZN34_INTERNAL_c2b3e5ad_4_k_cu_00197a216thrust24THRUST_300001_SM_1000_NS8cuda_cub3parE - _ZN34_INTERNAL_c2b3e5ad_4_k_cu_00197a214cuda3std3__48unexpectE)
_ZN34_INTERNAL_c2b3e5ad_4_k_cu_00197a214cuda3std3__48unexpectE:
	.zero		1
	.type		_ZN34_INTERNAL_c2b3e5ad_4_k_cu_00197a216thrust24THRUST_300001_SM_1000_NS8cuda_cub3parE,@object
	.size		_ZN34_INTERNAL_c2b3e5ad_4_k_cu_00197a216thrust24THRUST_300001_SM_1000_NS8cuda_cub3parE,(_ZN34_INTERNAL_c2b3e5ad_4_k_cu_00197a216thrust24THRUST_300001_SM_1000_NS12placeholders2_4E - _ZN34_INTERNAL_c2b3e5ad_4_k_cu_00197a216thrust24THRUST_300001_SM_1000_NS8cuda_cub3parE)
_ZN34_INTERNAL_c2b3e5ad_4_k_cu_00197a216thrust24THRUST_300001_SM_1000_NS8cuda_cub3parE:
	.zero		1
	.type		_ZN34_INTERNAL_c2b3e5ad_4_k_cu_00197a216thrust24THRUST_300001_SM_1000_NS12placeholders2_4E,@object
	.size		_ZN34_INTERNAL_c2b3e5ad_4_k_cu_00197a216thrust24THRUST_300001_SM_1000_NS12placeholders2_4E,(_ZN34_INTERNAL_c2b3e5ad_4_k_cu_00197a214cuda3std3__45__cpo4cendE - _ZN34_INTERNAL_c2b3e5ad_4_k_cu_00197a216thrust24THRUST_300001_SM_1000_NS12placeholders2_4E)
_ZN34_INTERNAL_c2b3e5ad_4_k_cu_00197a216thrust24THRUST_300001_SM_1000_NS12placeholders2_4E:
	.zero		1
	.type		_ZN34_INTERNAL_c2b3e5ad_4_k_cu_00197a214cuda3std3__45__cpo4cendE,@object
	.size		_ZN34_INTERNAL_c2b3e5ad_4_k_cu_00197a214cuda3std3__45__cpo4cendE,(_ZN34_INTERNAL_c2b3e5ad_4_k_cu_00197a214cuda3std6ranges3__45__cpo4cendE - _ZN34_INTERNAL_c2b3e5ad_4_k_cu_00197a214cuda3std3__45__cpo4cendE)
_ZN34_INTERNAL_c2b3e5ad_4_k_cu_00197a214cuda3std3__45__cpo4cendE:
	.zero		1
	.type		_ZN34_INTERNAL_c2b3e5ad_4_k_cu_00197a214cuda3std6ranges3__45__cpo4cendE,@object
	.size		_ZN34_INTERNAL_c2b3e5ad_4_k_cu_00197a214cuda3std6ranges3__45__cpo4cendE,(_ZN34_INTERNAL_c2b3e5ad_4_k_cu_00197a214cuda3std3__420unreachable_sentinelE - _ZN34_INTERNAL_c2b3e5ad_4_k_cu_00197a214cuda3std6ranges3__45__cpo4cendE)
_ZN34_INTERNAL_c2b3e5ad_4_k_cu_00197a214cuda3std6ranges3__45__cpo4cendE:
	.zero		1
	.type		_ZN34_INTERNAL_c2b3e5ad_4_k_cu_00197a214cuda3std3__420unreachable_sentinelE,@object
	.size		_ZN34_INTERNAL_c2b3e5ad_4_k_cu_00197a214cuda3std3__420unreachable_sentinelE,(_ZN34_INTERNAL_c2b3e5ad_4_k_cu_00197a214cuda3std6ranges3__45__cpo5ssizeE - _ZN34_INTERNAL_c2b3e5ad_4_k_cu_00197a214cuda3std3__420unreachable_sentinelE)
_ZN34_INTERNAL_c2b3e5ad_4_k_cu_00197a214cuda3std3__420unreachable_sentinelE:
	.zero		1
	.type		_ZN34_INTERNAL_c2b3e5ad_4_k_cu_00197a214cuda3std6ranges3__45__cpo5ssizeE,@object
	.size		_ZN34_INTERNAL_c2b3e5ad_4_k_cu_00197a214cuda3std6ranges3__45__cpo5ssizeE,(_ZN34_INTERNAL_c2b3e5ad_4_k_cu_00197a216thrust24THRUST_300001_SM_1000_NS12placeholders2_8E - _ZN34_INTERNAL_c2b3e5ad_4_k_cu_00197a214cuda3std6ranges3__45__cpo5ssizeE)
_ZN34_INTERNAL_c2b3e5ad_4_k_cu_00197a214cuda3std6ranges3__45__cpo5ssizeE:
	.zero		1
	.type		_ZN34_INTERNAL_c2b3e5ad_4_k_cu_00197a216thrust24THRUST_300001_SM_1000_NS12placeholders2_8E,@object
	.size		_ZN34_INTERNAL_c2b3e5ad_4_k_cu_00197a216thrust24THRUST_300001_SM_1000_NS12placeholders2_8E,(_ZN34_INTERNAL_c2b3e5ad_4_k_cu_00197a214cuda3std3__45__cpo5crendE - _ZN34_INTERNAL_c2b3e5ad_4_k_cu_00197a216thrust24THRUST_300001_SM_1000_NS12placeholders2_8E)
_ZN34_INTERNAL_c2b3e5ad_4_k_cu_00197a216thrust24THRUST_300001_SM_1000_NS12placeholders2_8E:
	.zero		1
	.type		_ZN34_INTERNAL_c2b3e5ad_4_k_cu_00197a214cuda3std3__45__cpo5crendE,@object
	.size		_ZN34_INTERNAL_c2b3e5ad_4_k_cu_00197a214cuda3std3__45__cpo5crendE,(_ZN34_INTERNAL_c2b3e5ad_4_k_cu_00197a214cuda3std6ranges3__45__cpo4prevE - _ZN34_INTERNAL_c2b3e5ad_4_k_cu_00197a214cuda3std3__45__cpo5crendE)
_ZN34_INTERNAL_c2b3e5ad_4_k_cu_00197a214cuda3std3__45__cpo5crendE:
	.zero		1
	.type		_ZN34_INTERNAL_c2b3e5ad_4_k_cu_00197a214cuda3std6ranges3__45__cpo4prevE,@object
	.size		_ZN34_INTERNAL_c2b3e5ad_4_k_cu_00197a214cuda3std6ranges3__45__cpo4prevE,(_ZN34_INTERNAL_c2b3e5ad_4_k_cu_00197a214cuda3std6ranges3__45__cpo9iter_moveE - _ZN34_INTERNAL_c2b3e5ad_4_k_cu_00197a214cuda3std6ranges3__45__cpo4prevE)
_ZN34_INTERNAL_c2b3e5ad_4_k_cu_00197a214cuda3std6ranges3__45__cpo4prevE:
	.zero		1
	.type		_ZN34_INTERNAL_c2b3e5ad_4_k_cu_00197a214cuda3std6ranges3__45__cpo9iter_moveE,@object
	.size		_ZN34_INTERNAL_c2b3e5ad_4_k_cu_00197a214cuda3std6ranges3__45__cpo9iter_moveE,(_ZN34_INTERNAL_c2b3e5ad_4_k_cu_00197a216thrust24THRUST_300001_SM_1000_NS6system6detail10sequential3seqE - _ZN34_INTERNAL_c2b3e5ad_4_k_cu_00197a214cuda3std6ranges3__45__cpo9iter_moveE)
_ZN34_INTERNAL_c2b3e5ad_4_k_cu_00197a214cuda3std6ranges3__45__cpo9iter_moveE:
	.zero		1
	.type		_ZN34_INTERNAL_c2b3e5ad_4_k_cu_00197a216thrust24THRUST_300001_SM_1000_NS6system6detail10sequential3seqE,@object
	.size		_ZN34_INTERNAL_c2b3e5ad_4_k_cu_00197a216thrust24THRUST_300001_SM_1000_NS6system6detail10sequential3seqE,(.L_31 - _ZN34_INTERNAL_c2b3e5ad_4_k_cu_00197a216thrust24THRUST_300001_SM_1000_NS6system6detail10sequential3seqE)
_ZN34_INTERNAL_c2b3e5ad_4_k_cu_00197a216thrust24THRUST_300001_SM_1000_NS6system6detail10sequential3seqE:
	.zero		1
.L_31:


//--------------------- .nv.constant0._ZN3cub18CUB_300001_SM_10006detail8for_each13static_kernelINS2_12policy_hub_t12policy_500_tEmN6thrust24THRUST_300001_SM_1000_NS8cuda_cub20__uninitialized_fill7functorINS7_10device_ptrIiEEiEEEEvT0_T1_ --------------------------
	.section	.nv.constant0._ZN3cub18CUB_300001_SM_10006detail8for_each13static_kernelINS2_12policy_hub_t12policy_500_tEmN6thrust24THRUST_300001_SM_1000_NS8cuda_cub20__uninitialized_fill7functorINS7_10device_ptrIiEEiEEEEvT0_T1_,"a",@progbits
	.sectionflags	@""
	.align	4
.nv.constant0._ZN3cub18CUB_300001_SM_10006detail8for_each13static_kernelINS2_12policy_hub_t12policy_500_tEmN6thrust24THRUST_300001_SM_1000_NS8cuda_cub20__uninitialized_fill7functorINS7_10device_ptrIiEEiEEEEvT0_T1_:
	.zero		920


//--------------------- .nv.constant0._ZN3cub18CUB_300001_SM_10006detail11EmptyKernelIvEEvv --------------------------
	.section	.nv.constant0._ZN3cub18CUB_300001_SM_10006detail11EmptyKernelIvEEvv,"a",@progbits
	.sectionflags	@""
	.align	4
.nv.constant0._ZN3cub18CUB_300001_SM_10006detail11EmptyKernelIvEEvv:
	.zero		896


//--------------------- .nv.constant0._Z3addPiS_S_ --------------------------
	.section	.nv.constant0._Z3addPiS_S_,"a",@progbits
	.sectionflags	@""
	.align	4
.nv.constant0._Z3addPiS_S_:
	.zero		920


//--------------------- SYMBOLS --------------------------

	.type		.nv.reservedSmem.offset0,@object
	.size		.nv.reservedSmem.offset0,0x4
